	.headerflags	@"EF_CUDA_TEXMODE_UNIFIED EF_CUDA_64BIT_ADDRESS EF_CUDA_ACCELERATORS EF_CUDA_SM90 EF_CUDA_VIRTUAL_SM(EF_CUDA_SM90)"
	.elftype	@"ET_EXEC"


//--------------------- .nv.info                  --------------------------
	.section	.nv.info,"",@"SHT_CUDA_INFO"
	.align	4


	//----- nvinfo : EIATTR_REGCOUNT
	.align		4
        /*0000*/ 	.byte	0x04, 0x2f
        /*0002*/ 	.short	(.L_3 - .L_2)
	.align		4
.L_2:
        /*0004*/ 	.word	index@(triton_poi_fused__native_batch_norm_legit_no_training_relu_19)
        /*0008*/ 	.word	0x00000012


	//----- nvinfo : EIATTR_MIN_STACK_SIZE
	.align		4
.L_3:
        /*000c*/ 	.byte	0x04, 0x12
        /*000e*/ 	.short	(.L_5 - .L_4)
	.align		4
.L_4:
        /*0010*/ 	.word	index@(triton_poi_fused__native_batch_norm_legit_no_training_relu_19)
        /*0014*/ 	.word	0x00000000


	//----- nvinfo : EIATTR_FRAME_SIZE
	.align		4
.L_5:
        /*0018*/ 	.byte	0x04, 0x11
        /*001a*/ 	.short	(.L_7 - .L_6)
	.align		4
.L_6:
        /*001c*/ 	.word	index@(triton_poi_fused__native_batch_norm_legit_no_training_relu_19)
        /*0020*/ 	.word	0x00000000


	//----- nvinfo : EIATTR_MIN_STACK_SIZE
	.align		4
.L_7:
        /*0024*/ 	.byte	0x04, 0x12
        /*0026*/ 	.short	(.L_9 - .L_8)
	.align		4
.L_8:
        /*0028*/ 	.word	index@(triton_poi_fused__native_batch_norm_legit_no_training_relu_19)
        /*002c*/ 	.word	0x00000000
.L_9:


//--------------------- .nv.info.triton_poi_fused__native_batch_norm_legit_no_training_relu_19 --------------------------
	.section	.nv.info.triton_poi_fused__native_batch_norm_legit_no_training_relu_19,"",@"SHT_CUDA_INFO"
	.sectionflags	@""
	.align	4


	//----- nvinfo : EIATTR_CUDA_API_VERSION
	.align		4
        /*0000*/ 	.byte	0x04, 0x37
        /*0002*/ 	.short	(.L_11 - .L_10)
.L_10:
        /*0004*/ 	.word	0x0000007c


	//----- nvinfo : EIATTR_KPARAM_INFO
	.align		4
.L_11:
        /*0008*/ 	.byte	0x04, 0x17
        /*000a*/ 	.short	(.L_13 - .L_12)
.L_12:
        /*000c*/ 	.word	0x00000000
        /*0010*/ 	.short	0x0006
        /*0012*/ 	.short	0x0030
        /*0014*/ 	.byte	0x00, 0xf0, 0x11, 0x00


	//----- nvinfo : EIATTR_KPARAM_INFO
	.align		4
.L_13:
        /*0018*/ 	.byte	0x04, 0x17
        /*001a*/ 	.short	(.L_15 - .L_14)
.L_14:
        /*001c*/ 	.word	0x00000000
        /*0020*/ 	.short	0x0005
        /*0022*/ 	.short	0x0028
        /*0024*/ 	.byte	0x00, 0xf4, 0x21, 0x00


	//----- nvinfo : EIATTR_KPARAM_INFO
	.align		4
.L_15:
        /*0028*/ 	.byte	0x04, 0x17
        /*002a*/ 	.short	(.L_17 - .L_16)
.L_16:
        /*002c*/ 	.word	0x00000000
        /*0030*/ 	.short	0x0004
        /*0032*/ 	.short	0x0020
        /*0034*/ 	.byte	0x00, 0xf4, 0x21, 0x00


	//----- nvinfo : EIATTR_KPARAM_INFO
	.align		4
.L_17:
        /*0038*/ 	.byte	0x04, 0x17
        /*003a*/ 	.short	(.L_19 - .L_18)
.L_18:
        /*003c*/ 	.word	0x00000000
        /*0040*/ 	.short	0x0003
        /*0042*/ 	.short	0x0018
        /*0044*/ 	.byte	0x00, 0xf4, 0x21, 0x00


	//----- nvinfo : EIATTR_KPARAM_INFO
	.align		4
.L_19:
        /*0048*/ 	.byte	0x04, 0x17
        /*004a*/ 	.short	(.L_21 - .L_20)
.L_20:
        /*004c*/ 	.word	0x00000000
        /*0050*/ 	.short	0x0002
        /*0052*/ 	.short	0x0010
        /*0054*/ 	.byte	0x00, 0xf4, 0x21, 0x00


	//----- nvinfo : EIATTR_KPARAM_INFO
	.align		4
.L_21:
        /*0058*/ 	.byte	0x04, 0x17
        /*005a*/ 	.short	(.L_23 - .L_22)
.L_22:
        /*005c*/ 	.word	0x00000000
        /*0060*/ 	.short	0x0001
        /*0062*/ 	.short	0x0008
        /*0064*/ 	.byte	0x00, 0xf4, 0x21, 0x00


	//----- nvinfo : EIATTR_KPARAM_INFO
	.align		4
.L_23:
        /*0068*/ 	.byte	0x04, 0x17
        /*006a*/ 	.short	(.L_25 - .L_24)
.L_24:
        /*006c*/ 	.word	0x00000000
        /*0070*/ 	.short	0x0000
        /*0072*/ 	.short	0x0000
        /*0074*/ 	.byte	0x00, 0xf4, 0x21, 0x00


	//----- nvinfo : EIATTR_SPARSE_MMA_MASK
	.align		4
.L_25:
        /*0078*/ 	.byte	0x03, 0x50
        /*007a*/ 	.short	0x0000


	//----- nvinfo : EIATTR_MAXREG_COUNT
	.align		4
        /*007c*/ 	.byte	0x03, 0x1b
        /*007e*/ 	.short	0x00ff


	//----- nvinfo : EIATTR_EXIT_INSTR_OFFSETS
	.align		4
        /*0080*/ 	.byte	0x04, 0x1c
        /*0082*/ 	.short	(.L_27 - .L_26)


	//   ....[0]....
.L_26:
        /*0084*/ 	.word	0x000003c0


	//----- nvinfo : EIATTR_REQNTID
	.align		4
.L_27:
        /*0088*/ 	.byte	0x04, 0x10
        /*008a*/ 	.short	(.L_29 - .L_28)
.L_28:
        /*008c*/ 	.word	0x00000100
        /*0090*/ 	.word	0x00000001
        /*0094*/ 	.word	0x00000001


	//----- nvinfo : EIATTR_CBANK_PARAM_SIZE
	.align		4
.L_29:
        /*0098*/ 	.byte	0x03, 0x19
        /*009a*/ 	.short	0x0034


	//----- nvinfo : EIATTR_PARAM_CBANK
	.align		4
        /*009c*/ 	.byte	0x04, 0x0a
        /*009e*/ 	.short	(.L_31 - .L_30)
	.align		4
.L_30:
        /*00a0*/ 	.word	index@(.nv.constant0.triton_poi_fused__native_batch_norm_legit_no_training_relu_19)
        /*00a4*/ 	.short	0x0210
        /*00a6*/ 	.short	0x0034


	//----- nvinfo : EIATTR_SW_WAR
	.align		4
.L_31:
        /*00a8*/ 	.byte	0x04, 0x36
        /*00aa*/ 	.short	(.L_33 - .L_32)
.L_32:
        /*00ac*/ 	.word	0x00000008
.L_33:


//--------------------- .nv.callgraph             --------------------------
	.section	.nv.callgraph,"",@"SHT_CUDA_CALLGRAPH"
	.align	4
	.sectionentsize	8
	.align		4
        /*0000*/ 	.word	0x00000000
	.align		4
        /*0004*/ 	.word	0xffffffff
	.align		4
        /*0008*/ 	.word	0x00000000
	.align		4
        /*000c*/ 	.word	0xfffffffe
	.align		4
        /*0010*/ 	.word	0x00000000
	.align		4
        /*0014*/ 	.word	0xfffffffd
	.align		4
        /*0018*/ 	.word	0x00000000
	.align		4
        /*001c*/ 	.word	0xfffffffc


//--------------------- .nv.constant4             --------------------------
	.section	.nv.constant4,"a",@progbits
	.align	8
	.align		8
.nv.constant4:
        /*0000*/ 	.dword	_$_str
	.align		8
        /*0008*/ 	.dword	_$_str_$_2


//--------------------- .text.triton_poi_fused__native_batch_norm_legit_no_training_relu_19 --------------------------
	.section	.text.triton_poi_fused__native_batch_norm_legit_no_training_relu_19,"ax",@progbits
	.align	128
        .global         triton_poi_fused__native_batch_norm_legit_no_training_relu_19
        .type           triton_poi_fused__native_batch_norm_legit_no_training_relu_19,@function
        .size           triton_poi_fused__native_batch_norm_legit_no_training_relu_19,(.L_x_1 - triton_poi_fused__native_batch_norm_legit_no_training_relu_19)
        .other          triton_poi_fused__native_batch_norm_legit_no_training_relu_19,@"STO_CUDA_ENTRY STV_DEFAULT"
triton_poi_fused__native_batch_norm_legit_no_training_relu_19:
.text.triton_poi_fused__native_batch_norm_legit_no_training_relu_19:
[----:B------:R-:W-:Y:S01]  /*0000*/  LDC R1, c[0x0][0x28] ;  /* 0x00000a00ff017b82 */ /* 0x000fe20000000800 */
[----:B------:R-:W1:Y:S07]  /*0010*/  S2R R0, SR_TID.X ;  /* 0x0000000000007919 */ /* 0x000e6e0000002100 */
[----:B------:R-:W2:Y:S01]  /*0020*/  LDC.64 R2, c[0x0][0x220] ;  /* 0x00008800ff027b82 */ /* 0x000ea20000000a00 */
[----:B------:R-:W-:Y:S01]  /*0030*/  ULDC.64 UR4, c[0x0][0x208] ;  /* 0x0000820000047ab9 */ /* 0x000fe20000000a00 */
[----:B------:R-:W3:Y:S06]  /*0040*/  S2R R5, SR_CTAID.X ;  /* 0x0000000000057919 */ /* 0x000eec0000002500 */
[----:B------:R-:W4:Y:S08]  /*0050*/  LDC.64 R6, c[0x0][0x218] ;  /* 0x00008600ff067b82 */ /* 0x000f300000000a00 */
[----:B------:R-:W5:Y:S08]  /*0060*/  LDC.64 R8, c[0x0][0x228] ;  /* 0x00008a00ff087b82 */ /* 0x000f700000000a00 */
[----:B------:R-:W5:Y:S01]  /*0070*/  LDC.64 R10, c[0x0][0x230] ;  /* 0x00008c00ff0a7b82 */ /* 0x000f620000000a00 */
[----:B-1----:R-:W-:-:S04]  /*0080*/  SHF.L.U32 R0, R0, 0x1, RZ ;  /* 0x0000000100007819 */ /* 0x002fc800000006ff */
[----:B------:R-:W-:-:S04]  /*0090*/  LOP3.LUT R0, R0, 0x1fe, RZ, 0xc0, !PT ;  /* 0x000001fe00007812 */ /* 0x000fc800078ec0ff */
[----:B---3--:R-:W-:-:S05]  /*00a0*/  LEA R0, R5, R0, 0x9 ;  /* 0x0000000005007211 */ /* 0x008fca00078e48ff */
[----:B------:R-:W-:-:S05]  /*00b0*/  IMAD.HI R4, R0, 0x66666667, RZ ;  /* 0x6666666700047827 */ /* 0x000fca00078e02ff */
[----:B------:R-:W-:-:S04]  /*00c0*/  SHF.R.U32.HI R5, RZ, 0x1f, R4 ;  /* 0x0000001fff057819 */ /* 0x000fc80000011604 */
[----:B------:R-:W-:-:S05]  /*00d0*/  LEA.HI.SX32 R5, R4, R5, 0x18 ;  /* 0x0000000504057211 */ /* 0x000fca00078fc2ff */
[----:B------:R-:W-:Y:S02]  /*00e0*/  IMAD R13, R5, -0x280, R0 ;  /* 0xfffffd80050d7824 */ /* 0x000fe400078e0200 */
[----:B------:R-:W1:Y:S02]  /*00f0*/  LDC.64 R4, c[0x0][0x210] ;  /* 0x00008400ff047b82 */ /* 0x000e640000000a00 */
[----:B--2---:R-:W-:-:S06]  /*0100*/  IMAD.WIDE R2, R13, 0x4, R2 ;  /* 0x000000040d027825 */ /* 0x004fcc00078e0202 */
[----:B------:R-:W2:Y:S01]  /*0110*/  LDG.E.EL.64 R2, desc[UR4][R2.64] ;  /* 0x0000000402027981 */ /* 0x000ea2000c2e1b00 */
[----:B----4-:R-:W-:-:S04]  /*0120*/  IMAD.WIDE R6, R13, 0x4, R6 ;  /* 0x000000040d067825 */ /* 0x010fc800078e0206 */
[C---:B-----5:R-:W-:Y:S02]  /*0130*/  IMAD.WIDE R8, R13.reuse, 0x4, R8 ;  /* 0x000000040d087825 */ /* 0x060fe400078e0208 */
[----:B------:R-:W3:Y:S02]  /*0140*/  LDG.E.EL.64 R6, desc[UR4][R6.64] ;  /* 0x0000000406067981 */ /* 0x000ee4000c2e1b00 */
[----:B0-----:R-:W-:Y:S02]  /*0150*/  IMAD.WIDE R10, R13, 0x4, R10 ;  /* 0x000000040d0a7825 */ /* 0x001fe400078e020a */
[----:B------:R-:W4:Y:S04]  /*0160*/  LDG.E.EL.64 R8, desc[UR4][R8.64] ;  /* 0x0000000408087981 */ /* 0x000f28000c2e1b00 */
[----:B------:R-:W4:Y:S01]  /*0170*/  LDG.E.EL.64 R10, desc[UR4][R10.64] ;  /* 0x000000040a0a7981 */ /* 0x000f22000c2e1b00 */
[----:B-1----:R-:W-:-:S06]  /*0180*/  IMAD.WIDE R4, R0, 0x4, R4 ;  /* 0x0000000400047825 */ /* 0x002fcc00078e0204 */
[----:B------:R-:W3:Y:S01]  /*0190*/  LDG.E.64 R4, desc[UR4][R4.64] ;  /* 0x0000000404047981 */ /* 0x000ee2000c1e1b00 */
[----:B------:R-:W-:Y:S01]  /*01a0*/  HFMA2.MMA R14, -RZ, RZ, 1.625, 0 ;  /* 0x3e800000ff0e7435 */ /* 0x000fe200000001ff */
[----:B--2---:R-:W-:Y:S01]  /*01b0*/  FADD R2, R2, 9.9999997473787516356e-06 ;  /* 0x3727c5ac02027421 */ /* 0x004fe20000000000 */
[----:B------:R-:W-:-:S03]  /*01c0*/  FADD R3, R3, 9.9999997473787516356e-06 ;  /* 0x3727c5ac03037421 */ /* 0x000fc60000000000 */
[----:B------:R-:W0:Y:S08]  /*01d0*/  MUFU.SQRT R12, R2 ;  /* 0x00000002000c7308 */ /* 0x000e300000002000 */
[----:B------:R1:W2:Y:S01]  /*01e0*/  MUFU.SQRT R13, R3 ;  /* 0x00000003000d7308 */ /* 0x0002a20000002000 */
[C---:B0-----:R-:W-:Y:S02]  /*01f0*/  FSETP.GT.AND P0, PT, R12.reuse, 8.50705917302346158658e+37, PT ;  /* 0x7e8000000c00780b */ /* 0x041fe40003f04000 */
[----:B------:R-:W-:Y:S01]  /*0200*/  FSETP.GEU.AND P2, PT, R12, 1.175494350822287508e-38, PT ;  /* 0x008000000c00780b */ /* 0x000fe20003f4e000 */
[----:B-1----:R-:W0:Y:S01]  /*0210*/  LDC.64 R2, c[0x0][0x238] ;  /* 0x00008e00ff027b82 */ /* 0x002e220000000a00 */
[----:B--2---:R-:W-:-:S02]  /*0220*/  FSETP.GT.AND P1, PT, R13, 8.50705917302346158658e+37, PT ;  /* 0x7e8000000d00780b */ /* 0x004fc40003f24000 */
[----:B------:R-:W-:-:S07]  /*0230*/  FSETP.GEU.AND P3, PT, R13, 1.175494350822287508e-38, PT ;  /* 0x008000000d00780b */ /* 0x000fce0003f6e000 */
[----:B------:R-:W-:-:S04]  /*0240*/  @P0 FMUL R12, R12, 0.25 ;  /* 0x3e8000000c0c0820 */ /* 0x000fc80000400000 */
[----:B------:R-:W-:Y:S01]  /*0250*/  @!P2 FMUL R12, R12, 16777216 ;  /* 0x4b8000000c0ca820 */ /* 0x000fe20000400000 */
[----:B------:R-:W-:-:S04]  /*0260*/  @P1 FMUL R13, R13, 0.25 ;  /* 0x3e8000000d0d1820 */ /* 0x000fc80000400000 */
[----:B------:R-:W-:Y:S01]  /*0270*/  @!P3 FMUL R13, R13, 16777216 ;  /* 0x4b8000000d0db820 */ /* 0x000fe20000400000 */
[----:B------:R-:W1:Y:S01]  /*0280*/  MUFU.RCP R12, R12 ;  /* 0x0000000c000c7308 */ /* 0x000e620000001000 */
[----:B------:R-:W-:-:S07]  /*0290*/  FSEL R15, R14, 1, P0 ;  /* 0x3f8000000e0f7808 */ /* 0x000fce0000000000 */
[----:B------:R-:W2:Y:S01]  /*02a0*/  MUFU.RCP R13, R13 ;  /* 0x0000000d000d7308 */ /* 0x000ea20000001000 */
[----:B------:R-:W-:Y:S01]  /*02b0*/  FSEL R14, R14, 1, P1 ;  /* 0x3f8000000e0e7808 */ /* 0x000fe20000800000 */
[----:B------:R-:W-:-:S04]  /*02c0*/  @!P2 FMUL R15, R15, 16777216 ;  /* 0x4b8000000f0fa820 */ /* 0x000fc80000400000 */
[----:B------:R-:W-:Y:S01]  /*02d0*/  @!P3 FMUL R14, R14, 16777216 ;  /* 0x4b8000000e0eb820 */ /* 0x000fe20000400000 */
[----:B---3--:R-:W-:Y:S01]  /*02e0*/  FADD R5, R5, -R7 ;  /* 0x8000000705057221 */ /* 0x008fe20000000000 */
[----:B------:R-:W-:Y:S01]  /*02f0*/  FADD R4, R4, -R6 ;  /* 0x8000000604047221 */ /* 0x000fe20000000000 */
[----:B-1----:R-:W-:Y:S01]  /*0300*/  FMUL R15, R12, R15 ;  /* 0x0000000f0c0f7220 */ /* 0x002fe20000400000 */
[----:B--2---:R-:W-:-:S03]  /*0310*/  FMUL R14, R13, R14 ;  /* 0x0000000e0d0e7220 */ /* 0x004fc60000400000 */
[----:B------:R-:W-:Y:S01]  /*0320*/  FMUL R15, R4, R15 ;  /* 0x0000000f040f7220 */ /* 0x000fe20000400000 */
[----:B------:R-:W-:-:S03]  /*0330*/  FMUL R14, R5, R14 ;  /* 0x0000000e050e7220 */ /* 0x000fc60000400000 */
[----:B----4-:R-:W-:Y:S01]  /*0340*/  FFMA R8, R8, R15, R10 ;  /* 0x0000000f08087223 */ /* 0x010fe2000000000a */
[----:B------:R-:W-:-:S04]  /*0350*/  FFMA R9, R9, R14, R11 ;  /* 0x0000000e09097223 */ /* 0x000fc8000000000b */
[----:B------:R-:W-:Y:S02]  /*0360*/  FSETP.GEU.AND P0, PT, R8, RZ, PT ;  /* 0x000000ff0800720b */ /* 0x000fe40003f0e000 */
[C---:B------:R-:W-:Y:S01]  /*0370*/  FSETP.GEU.AND P1, PT, R9.reuse, RZ, PT ;  /* 0x000000ff0900720b */ /* 0x040fe20003f2e000 */
[----:B0-----:R-:W-:Y:S01]  /*0380*/  IMAD.WIDE R2, R0, 0x4, R2 ;  /* 0x0000000400027825 */ /* 0x001fe200078e0202 */
[----:B------:R-:W-:Y:S02]  /*0390*/  FSEL R8, R8, RZ, P0 ;  /* 0x000000ff08087208 */ /* 0x000fe40000000000 */
[----:B------:R-:W-:-:S05]  /*03a0*/  FSEL R9, R9, RZ, P1 ;  /* 0x000000ff09097208 */ /* 0x000fca0000800000 */
[----:B------:R-:W-:Y:S01]  /*03b0*/  STG.E.64 desc[UR4][R2.64], R8 ;  /* 0x0000000802007986 */ /* 0x000fe2000c101b04 */
[----:B------:R-:W-:Y:S05]  /*03c0*/  EXIT ;  /* 0x000000000000794d */ /* 0x000fea0003800000 */
.L_x_0:
[----:B------:R-:W-:-:S00]  /*03d0*/  BRA `(.L_x_0) ;  /* 0xfffffffc00fc7947 */ /* 0x000fc0000383ffff */
[----:B------:R-:W-:-:S00]  /*03e0*/  NOP ;  /* 0x0000000000007918 */ /* 0x000fc00000000000 */
        /* <DEDUP_REMOVED lines=9> */
.L_x_1:


//--------------------- .nv.global.init           --------------------------
	.section	.nv.global.init,"aw",@progbits
.nv.global.init:
	.type		_$_str,@object
	.size		_$_str,(_$_str_$_2 - _$_str)
_$_str:
        /*0000*/ 	.byte	0x5f, 0x5f, 0x43, 0x55, 0x44, 0x41, 0x5f, 0x46, 0x54, 0x5a, 0x00
	.type		_$_str_$_2,@object
	.size		_$_str_$_2,(.L_1 - _$_str_$_2)
_$_str_$_2:
        /*000b*/ 	.byte	0x5f, 0x5f, 0x43, 0x55, 0x44, 0x41, 0x5f, 0x50, 0x52, 0x45, 0x43, 0x5f, 0x53, 0x51, 0x52, 0x54
        /*001b*/ 	.byte	0x00
.L_1:


//--------------------- .nv.constant0.triton_poi_fused__native_batch_norm_legit_no_training_relu_19 --------------------------
	.section	.nv.constant0.triton_poi_fused__native_batch_norm_legit_no_training_relu_19,"a",@progbits
	.sectionflags	@""
	.align	4
.nv.constant0.triton_poi_fused__native_batch_norm_legit_no_training_relu_19:
	.zero		580
